//
// Generated by NVIDIA NVVM Compiler
//
// Compiler Build ID: CL-36424714
// Cuda compilation tools, release 13.0, V13.0.88
// Based on NVVM 20.0.0
//

.version 9.0
.target sm_100
.address_size 64

	// .globl	_Z9fooKernelv
.extern .func  (.param .b32 func_retval0) vprintf
(
	.param .b64 vprintf_param_0,
	.param .b64 vprintf_param_1
)
;
.global .align 1 .b8 $str[6] = {102, 111, 111, 33, 10};

.visible .entry _Z9fooKernelv()
{
	.reg .b32 	%r<3>;
	.reg .b64 	%rd<3>;

	mov.u64 	%rd1, $str;
	cvta.global.u64 	%rd2, %rd1;
	{ // callseq 0, 0
	.param .b64 param0;
	st.param.b64 	[param0], %rd2;
	.param .b64 param1;
	st.param.b64 	[param1], 0;
	.param .b32 retval0;
	call.uni (retval0), 
	vprintf, 
	(
	param0, 
	param1
	);
	ld.param.b32 	%r1, [retval0];
	} // callseq 0
	ret;

}


// ===== COMPILED SASS (sm_100) =====

	.target	sm_100

	.elftype	@"ET_EXEC"


//--------------------- .note.nv.tkinfo           --------------------------
	.section	.note.nv.tkinfo,"",@"SHT_NOTE"
	.sectionflags	@"SHF_NOTE_NV_TKINFO"
	.tkinfo
        /*0018*/ 	.word	0x00000002
        /*0030*/ 	.string	""
        /*0030*/ 	.string	"ptxas"
        /*0030*/ 	.string	"Cuda compilation tools, release 13.0, V13.0.88"
        /*0030*/ 	.string	"Build cuda_13.0.r13.0/compiler.36424714_0"
        /*0030*/ 	.string	"-arch sm_100 -m 64 "



//--------------------- .note.nv.cuinfo           --------------------------
	.section	.note.nv.cuinfo,"",@"SHT_NOTE"
	.sectionflags	@"SHF_NOTE_NV_CUINFO"
        /*0018*/ 	.short	0x0002
        /*001a*/ 	.short	0x0064
        /*001c*/ 	.short	0x0082
	.zero		2


//--------------------- .nv.info                  --------------------------
	.section	.nv.info,"",@"SHT_CUDA_INFO"
	.align	4


	//----- nvinfo : EIATTR_REGCOUNT
	.align		4
        /*0000*/ 	.byte	0x04, 0x2f
        /*0002*/ 	.short	(.L_2 - .L_1)
	.align		4
.L_1:
        /*0004*/ 	.word	index@(_Z9fooKernelv)
        /*0008*/ 	.word	0x00000018


	//----- nvinfo : EIATTR_FRAME_SIZE
	.align		4
.L_2:
        /*000c*/ 	.byte	0x04, 0x11
        /*000e*/ 	.short	(.L_4 - .L_3)
	.align		4
.L_3:
        /*0010*/ 	.word	index@(_Z9fooKernelv)
        /*0014*/ 	.word	0x00000000


	//----- nvinfo : EIATTR_MIN_STACK_SIZE
	.align		4
.L_4:
        /*0018*/ 	.byte	0x04, 0x12
        /*001a*/ 	.short	(.L_6 - .L_5)
	.align		4
.L_5:
        /*001c*/ 	.word	index@(_Z9fooKernelv)
        /*0020*/ 	.word	0x00000000
.L_6:


//--------------------- .nv.compat                --------------------------
	.section	.nv.compat,"",@"SHT_CUDA_COMPAT_INFO"
	.align	4
        /*0000*/ 	.byte	0x02, 0x09, 0x00, 0x00, 0x02, 0x02, 0x01, 0x00, 0x02, 0x05, 0x05, 0x00, 0x03, 0x07, 0x01, 0x01
        /*0010*/ 	.byte	0x02, 0x03, 0x00, 0x00, 0x02, 0x06, 0x01, 0x00, 0x04, 0x0b, 0x08, 0x00, 0x09, 0x00, 0x00, 0x00
        /*0020*/ 	.byte	0x00, 0x00, 0x00, 0x00


//--------------------- .nv.info._Z9fooKernelv    --------------------------
	.section	.nv.info._Z9fooKernelv,"",@"SHT_CUDA_INFO"
	.sectionflags	@""
	.align	4


	//----- nvinfo : EIATTR_CUDA_API_VERSION
	.align		4
        /*0000*/ 	.byte	0x04, 0x37
        /*0002*/ 	.short	(.L_8 - .L_7)
.L_7:
        /*0004*/ 	.word	0x00000082


	//----- nvinfo : EIATTR_SPARSE_MMA_MASK
	.align		4
.L_8:
        /*0008*/ 	.byte	0x03, 0x50
        /*000a*/ 	.short	0x0000


	//----- nvinfo : EIATTR_MAXREG_COUNT
	.align		4
        /*000c*/ 	.byte	0x03, 0x1b
        /*000e*/ 	.short	0x00ff


	//----- nvinfo : EIATTR_EXTERNS
	.align		4
        /*0010*/ 	.byte	0x04, 0x0f
        /*0012*/ 	.short	(.L_10 - .L_9)


	//   ....[0]....
	.align		4
.L_9:
        /*0014*/ 	.word	index@(vprintf)


	//----- nvinfo : EIATTR_MERCURY_ISA_VERSION
	.align		4
.L_10:
        /*0018*/ 	.byte	0x03, 0x5f
        /*001a*/ 	.short	0x0101


	//----- nvinfo : EIATTR_VRC_CTA_INIT_COUNT
	.align		4
        /*001c*/ 	.byte	0x02, 0x4a
	.zero		1
	.zero		1


	//----- nvinfo : EIATTR_SYSCALL_OFFSETS
	.align		4
        /*0020*/ 	.byte	0x04, 0x46
        /*0022*/ 	.short	(.L_12 - .L_11)


	//   ....[0]....
.L_11:
        /*0024*/ 	.word	0x00000080


	//----- nvinfo : EIATTR_EXIT_INSTR_OFFSETS
	.align		4
.L_12:
        /*0028*/ 	.byte	0x04, 0x1c
        /*002a*/ 	.short	(.L_14 - .L_13)


	//   ....[0]....
.L_13:
        /*002c*/ 	.word	0x00000090


	//----- nvinfo : EIATTR_SW_WAR
	.align		4
.L_14:
        /*0030*/ 	.byte	0x04, 0x36
        /*0032*/ 	.short	(.L_16 - .L_15)
.L_15:
        /*0034*/ 	.word	0x00000008
.L_16:


//--------------------- .nv.callgraph             --------------------------
	.section	.nv.callgraph,"",@"SHT_CUDA_CALLGRAPH"
	.align	4
	.sectionentsize	8
	.align		4
        /*0000*/ 	.word	0x00000000
	.align		4
        /*0004*/ 	.word	0xffffffff
	.align		4
        /*0008*/ 	.word	index@(_Z9fooKernelv)
	.align		4
        /*000c*/ 	.word	index@(vprintf)
	.align		4
        /*0010*/ 	.word	0x00000000
	.align		4
        /*0014*/ 	.word	0xfffffffe
	.align		4
        /*0018*/ 	.word	0x00000000
	.align		4
        /*001c*/ 	.word	0xfffffffd
	.align		4
        /*0020*/ 	.word	0x00000000
	.align		4
        /*0024*/ 	.word	0xfffffffc


//--------------------- .nv.constant4             --------------------------
	.section	.nv.constant4,"a",@progbits
	.align	8
	.align		8
.nv.constant4:
        /*0000*/ 	.dword	vprintf
	.align		8
        /*0008*/ 	.dword	$str


//--------------------- .text._Z9fooKernelv       --------------------------
	.section	.text._Z9fooKernelv,"ax",@progbits
	.align	128
        .global         _Z9fooKernelv
        .type           _Z9fooKernelv,@function
        .size           _Z9fooKernelv,(.L_x_2 - _Z9fooKernelv)
        .other          _Z9fooKernelv,@"STO_CUDA_ENTRY STV_DEFAULT"
_Z9fooKernelv:
.text._Z9fooKernelv:
[----:B------:R-:W0:Y:S01]  /*0000*/  LDC R1, c[0x0][0x37c] ;  /* 0x0000df00ff017b82 */ /* 0x000e220000000800 */
[----:B------:R-:W-:Y:S01]  /*0010*/  MOV R0, 0x0 ;  /* 0x0000000000007802 */ /* 0x000fe20000000f00 */
[----:B------:R-:W1:Y:S01]  /*0020*/  LDCU.64 UR4, c[0x4][0x8] ;  /* 0x01000100ff0477ac */ /* 0x000e620008000a00 */
[----:B------:R-:W-:-:S05]  /*0030*/  CS2R R6, SRZ ;  /* 0x0000000000067805 */ /* 0x000fca000001ff00 */
[----:B------:R2:W3:Y:S01]  /*0040*/  LDC.64 R2, c[0x4][R0] ;  /* 0x0100000000027b82 */ /* 0x0004e20000000a00 */
[----:B-1----:R-:W-:Y:S02]  /*0050*/  IMAD.U32 R4, RZ, RZ, UR4 ;  /* 0x00000004ff047e24 */ /* 0x002fe4000f8e00ff */
[----:B--2---:R-:W-:-:S07]  /*0060*/  IMAD.U32 R5, RZ, RZ, UR5 ;  /* 0x00000005ff057e24 */ /* 0x004fce000f8e00ff */
[----:B------:R-:W-:-:S07]  /*0070*/  LEPC R20, `(.L_x_0) ;  /* 0x000000001014794e */ /* 0x000fce0000000000 */
[----:B0--3--:R-:W-:Y:S05]  /*0080*/  CALL.ABS.NOINC R2 ;  /* 0x0000000002007343 */ /* 0x009fea0003c00000 */
.L_x_0:
[----:B------:R-:W-:Y:S05]  /*0090*/  EXIT ;  /* 0x000000000000794d */ /* 0x000fea0003800000 */
.L_x_1:
[----:B------:R-:W-:-:S00]  /*00a0*/  BRA `(.L_x_1) ;  /* 0xfffffffc00fc7947 */ /* 0x000fc0000383ffff */
[----:B------:R-:W-:-:S00]  /*00b0*/  NOP ;  /* 0x0000000000007918 */ /* 0x000fc00000000000 */
        /* <DEDUP_REMOVED lines=12> */
.L_x_2:


//--------------------- .nv.global.init           --------------------------
	.section	.nv.global.init,"aw",@progbits
.nv.global.init:
	.type		$str,@object
	.size		$str,(.L_0 - $str)
$str:
        /*0000*/ 	.byte	0x66, 0x6f, 0x6f, 0x21, 0x0a, 0x00
.L_0:


//--------------------- .nv.shared.reserved.0     --------------------------
	.section	.nv.shared.reserved.0,"aw",@nobits
	.weak		__nv_reservedSMEM_offset_0_alias
	.size		__nv_reservedSMEM_offset_0_alias, 0, 64
	.other		__nv_reservedSMEM_offset_0_alias,@"STO_CUDA_RESERVED_SHARED STV_DEFAULT"
__nv_reservedSMEM_offset_0_alias:
	.zero		0
	.zero		64


//--------------------- .nv.constant0._Z9fooKernelv --------------------------
	.section	.nv.constant0._Z9fooKernelv,"a",@progbits
	.sectionflags	@""
	.align	4
.nv.constant0._Z9fooKernelv:
	.zero		896


//--------------------- SYMBOLS --------------------------

	.type		.nv.reservedSmem.offset0,@object
	.size		.nv.reservedSmem.offset0,0x4
	.type		vprintf,@function
